	.headerflags	@"EF_CUDA_TEXMODE_UNIFIED EF_CUDA_64BIT_ADDRESS EF_CUDA_ACCELERATORS EF_CUDA_SM90 EF_CUDA_VIRTUAL_SM(EF_CUDA_SM90)"
	.elftype	@"ET_EXEC"


//--------------------- .nv.info                  --------------------------
	.section	.nv.info,"",@"SHT_CUDA_INFO"
	.align	4


	//----- nvinfo : EIATTR_REGCOUNT
	.align		4
        /*0000*/ 	.byte	0x04, 0x2f
        /*0002*/ 	.short	(.L_3 - .L_2)
	.align		4
.L_2:
        /*0004*/ 	.word	index@(triton_poi_fused__native_batch_norm_legit_no_training_convolution_elu_0)
        /*0008*/ 	.word	0x00000014


	//----- nvinfo : EIATTR_MIN_STACK_SIZE
	.align		4
.L_3:
        /*000c*/ 	.byte	0x04, 0x12
        /*000e*/ 	.short	(.L_5 - .L_4)
	.align		4
.L_4:
        /*0010*/ 	.word	index@(triton_poi_fused__native_batch_norm_legit_no_training_convolution_elu_0)
        /*0014*/ 	.word	0x00000000


	//----- nvinfo : EIATTR_FRAME_SIZE
	.align		4
.L_5:
        /*0018*/ 	.byte	0x04, 0x11
        /*001a*/ 	.short	(.L_7 - .L_6)
	.align		4
.L_6:
        /*001c*/ 	.word	index@(triton_poi_fused__native_batch_norm_legit_no_training_convolution_elu_0)
        /*0020*/ 	.word	0x00000000


	//----- nvinfo : EIATTR_MIN_STACK_SIZE
	.align		4
.L_7:
        /*0024*/ 	.byte	0x04, 0x12
        /*0026*/ 	.short	(.L_9 - .L_8)
	.align		4
.L_8:
        /*0028*/ 	.word	index@(triton_poi_fused__native_batch_norm_legit_no_training_convolution_elu_0)
        /*002c*/ 	.word	0x00000000
.L_9:


//--------------------- .nv.info.triton_poi_fused__native_batch_norm_legit_no_training_convolution_elu_0 --------------------------
	.section	.nv.info.triton_poi_fused__native_batch_norm_legit_no_training_convolution_elu_0,"",@"SHT_CUDA_INFO"
	.sectionflags	@""
	.align	4


	//----- nvinfo : EIATTR_CUDA_API_VERSION
	.align		4
        /*0000*/ 	.byte	0x04, 0x37
        /*0002*/ 	.short	(.L_11 - .L_10)
.L_10:
        /*0004*/ 	.word	0x0000007c


	//----- nvinfo : EIATTR_KPARAM_INFO
	.align		4
.L_11:
        /*0008*/ 	.byte	0x04, 0x17
        /*000a*/ 	.short	(.L_13 - .L_12)
.L_12:
        /*000c*/ 	.word	0x00000000
        /*0010*/ 	.short	0x0007
        /*0012*/ 	.short	0x0038
        /*0014*/ 	.byte	0x00, 0xf0, 0x11, 0x00


	//----- nvinfo : EIATTR_KPARAM_INFO
	.align		4
.L_13:
        /*0018*/ 	.byte	0x04, 0x17
        /*001a*/ 	.short	(.L_15 - .L_14)
.L_14:
        /*001c*/ 	.word	0x00000000
        /*0020*/ 	.short	0x0006
        /*0022*/ 	.short	0x0030
        /*0024*/ 	.byte	0x00, 0xf4, 0x21, 0x00


	//----- nvinfo : EIATTR_KPARAM_INFO
	.align		4
.L_15:
        /*0028*/ 	.byte	0x04, 0x17
        /*002a*/ 	.short	(.L_17 - .L_16)
.L_16:
        /*002c*/ 	.word	0x00000000
        /*0030*/ 	.short	0x0005
        /*0032*/ 	.short	0x0028
        /*0034*/ 	.byte	0x00, 0xf4, 0x21, 0x00


	//----- nvinfo : EIATTR_KPARAM_INFO
	.align		4
.L_17:
        /*0038*/ 	.byte	0x04, 0x17
        /*003a*/ 	.short	(.L_19 - .L_18)
.L_18:
        /*003c*/ 	.word	0x00000000
        /*0040*/ 	.short	0x0004
        /*0042*/ 	.short	0x0020
        /*0044*/ 	.byte	0x00, 0xf4, 0x21, 0x00


	//----- nvinfo : EIATTR_KPARAM_INFO
	.align		4
.L_19:
        /*0048*/ 	.byte	0x04, 0x17
        /*004a*/ 	.short	(.L_21 - .L_20)
.L_20:
        /*004c*/ 	.word	0x00000000
        /*0050*/ 	.short	0x0003
        /*0052*/ 	.short	0x0018
        /*0054*/ 	.byte	0x00, 0xf4, 0x21, 0x00


	//----- nvinfo : EIATTR_KPARAM_INFO
	.align		4
.L_21:
        /*0058*/ 	.byte	0x04, 0x17
        /*005a*/ 	.short	(.L_23 - .L_22)
.L_22:
        /*005c*/ 	.word	0x00000000
        /*0060*/ 	.short	0x0002
        /*0062*/ 	.short	0x0010
        /*0064*/ 	.byte	0x00, 0xf4, 0x21, 0x00


	//----- nvinfo : EIATTR_KPARAM_INFO
	.align		4
.L_23:
        /*0068*/ 	.byte	0x04, 0x17
        /*006a*/ 	.short	(.L_25 - .L_24)
.L_24:
        /*006c*/ 	.word	0x00000000
        /*0070*/ 	.short	0x0001
        /*0072*/ 	.short	0x0008
        /*0074*/ 	.byte	0x00, 0xf4, 0x21, 0x00


	//----- nvinfo : EIATTR_KPARAM_INFO
	.align		4
.L_25:
        /*0078*/ 	.byte	0x04, 0x17
        /*007a*/ 	.short	(.L_27 - .L_26)
.L_26:
        /*007c*/ 	.word	0x00000000
        /*0080*/ 	.short	0x0000
        /*0082*/ 	.short	0x0000
        /*0084*/ 	.byte	0x00, 0xf4, 0x21, 0x00


	//----- nvinfo : EIATTR_SPARSE_MMA_MASK
	.align		4
.L_27:
        /*0088*/ 	.byte	0x03, 0x50
        /*008a*/ 	.short	0x0000


	//----- nvinfo : EIATTR_MAXREG_COUNT
	.align		4
        /*008c*/ 	.byte	0x03, 0x1b
        /*008e*/ 	.short	0x00ff


	//----- nvinfo : EIATTR_EXIT_INSTR_OFFSETS
	.align		4
        /*0090*/ 	.byte	0x04, 0x1c
        /*0092*/ 	.short	(.L_29 - .L_28)


	//   ....[0]....
.L_28:
        /*0094*/ 	.word	0x000006f0


	//----- nvinfo : EIATTR_REQNTID
	.align		4
.L_29:
        /*0098*/ 	.byte	0x04, 0x10
        /*009a*/ 	.short	(.L_31 - .L_30)
.L_30:
        /*009c*/ 	.word	0x00000080
        /*00a0*/ 	.word	0x00000001
        /*00a4*/ 	.word	0x00000001


	//----- nvinfo : EIATTR_CBANK_PARAM_SIZE
	.align		4
.L_31:
        /*00a8*/ 	.byte	0x03, 0x19
        /*00aa*/ 	.short	0x003c


	//----- nvinfo : EIATTR_PARAM_CBANK
	.align		4
        /*00ac*/ 	.byte	0x04, 0x0a
        /*00ae*/ 	.short	(.L_33 - .L_32)
	.align		4
.L_32:
        /*00b0*/ 	.word	index@(.nv.constant0.triton_poi_fused__native_batch_norm_legit_no_training_convolution_elu_0)
        /*00b4*/ 	.short	0x0210
        /*00b6*/ 	.short	0x003c


	//----- nvinfo : EIATTR_SW_WAR
	.align		4
.L_33:
        /*00b8*/ 	.byte	0x04, 0x36
        /*00ba*/ 	.short	(.L_35 - .L_34)
.L_34:
        /*00bc*/ 	.word	0x00000008
.L_35:


//--------------------- .nv.callgraph             --------------------------
	.section	.nv.callgraph,"",@"SHT_CUDA_CALLGRAPH"
	.align	4
	.sectionentsize	8
	.align		4
        /*0000*/ 	.word	0x00000000
	.align		4
        /*0004*/ 	.word	0xffffffff
	.align		4
        /*0008*/ 	.word	0x00000000
	.align		4
        /*000c*/ 	.word	0xfffffffe
	.align		4
        /*0010*/ 	.word	0x00000000
	.align		4
        /*0014*/ 	.word	0xfffffffd
	.align		4
        /*0018*/ 	.word	0x00000000
	.align		4
        /*001c*/ 	.word	0xfffffffc


//--------------------- .nv.constant4             --------------------------
	.section	.nv.constant4,"a",@progbits
	.align	8
	.align		8
.nv.constant4:
        /*0000*/ 	.dword	_$_str
	.align		8
        /*0008*/ 	.dword	_$_str_$_2


//--------------------- .text.triton_poi_fused__native_batch_norm_legit_no_training_convolution_elu_0 --------------------------
	.section	.text.triton_poi_fused__native_batch_norm_legit_no_training_convolution_elu_0,"ax",@progbits
	.align	128
        .global         triton_poi_fused__native_batch_norm_legit_no_training_convolution_elu_0
        .type           triton_poi_fused__native_batch_norm_legit_no_training_convolution_elu_0,@function
        .size           triton_poi_fused__native_batch_norm_legit_no_training_convolution_elu_0,(.L_x_1 - triton_poi_fused__native_batch_norm_legit_no_training_convolution_elu_0)
        .other          triton_poi_fused__native_batch_norm_legit_no_training_convolution_elu_0,@"STO_CUDA_ENTRY STV_DEFAULT"
triton_poi_fused__native_batch_norm_legit_no_training_convolution_elu_0:
.text.triton_poi_fused__native_batch_norm_legit_no_training_convolution_elu_0:
[----:B------:R-:W-:Y:S01]  /*0000*/  LDC R1, c[0x0][0x28] ;  /* 0x00000a00ff017b82 */ /* 0x000fe20000000800 */
[----:B------:R-:W1:Y:S07]  /*0010*/  S2R R0, SR_TID.X ;  /* 0x0000000000007919 */ /* 0x000e6e0000002100 */
[----:B------:R-:W2:Y:S01]  /*0020*/  LDC.64 R12, c[0x0][0x230] ;  /* 0x00008c00ff0c7b82 */ /* 0x000ea20000000a00 */
[----:B------:R-:W-:Y:S01]  /*0030*/  ULDC.64 UR4, c[0x0][0x208] ;  /* 0x0000820000047ab9 */ /* 0x000fe20000000a00 */
[----:B------:R-:W3:Y:S06]  /*0040*/  S2R R5, SR_CTAID.X ;  /* 0x0000000000057919 */ /* 0x000eec0000002500 */
[----:B------:R-:W4:Y:S08]  /*0050*/  LDC.64 R8, c[0x0][0x220] ;  /* 0x00008800ff087b82 */ /* 0x000f300000000a00 */
[----:B------:R-:W5:Y:S08]  /*0060*/  LDC.64 R10, c[0x0][0x228] ;  /* 0x00008a00ff0a7b82 */ /* 0x000f700000000a00 */
[----:B------:R-:W4:Y:S01]  /*0070*/  LDC.64 R14, c[0x0][0x238] ;  /* 0x00008e00ff0e7b82 */ /* 0x000f220000000a00 */
[----:B-1----:R-:W-:-:S02]  /*0080*/  SHF.L.U32 R0, R0, 0x1, RZ ;  /* 0x0000000100007819 */ /* 0x002fc400000006ff */
[----:B---3--:R-:W-:Y:S02]  /*0090*/  SHF.R.S32.HI R3, RZ, 0x17, R5 ;  /* 0x00000017ff037819 */ /* 0x008fe40000011405 */
[----:B------:R-:W-:Y:S02]  /*00a0*/  LOP3.LUT R0, R0, 0xfe, RZ, 0xc0, !PT ;  /* 0x000000fe00007812 */ /* 0x000fe400078ec0ff */
[----:B------:R-:W-:Y:S02]  /*00b0*/  SGXT R3, R3, 0x1 ;  /* 0x000000010303781a */ /* 0x000fe40000000200 */
[----:B------:R-:W-:Y:S02]  /*00c0*/  LEA R0, R5, R0, 0x8 ;  /* 0x0000000005007211 */ /* 0x000fe400078e40ff */
[----:B------:R-:W1:Y:S02]  /*00d0*/  LDC.64 R4, c[0x0][0x240] ;  /* 0x00009000ff047b82 */ /* 0x000e640000000a00 */
[----:B------:R-:W-:-:S04]  /*00e0*/  LEA.HI R3, R3, R0, RZ, 0x4 ;  /* 0x0000000003037211 */ /* 0x000fc800078f20ff */
[--C-:B------:R-:W-:Y:S02]  /*00f0*/  SHF.R.S32.HI R2, RZ, 0x4, R3.reuse ;  /* 0x00000004ff027819 */ /* 0x100fe40000011403 */
[----:B------:R-:W-:-:S04]  /*0100*/  SHF.R.S32.HI R3, RZ, 0x1f, R3 ;  /* 0x0000001fff037819 */ /* 0x000fc80000011403 */
[----:B------:R-:W-:-:S04]  /*0110*/  LEA.HI R3, R3, R2, RZ, 0x6 ;  /* 0x0000000203037211 */ /* 0x000fc800078f30ff */
[----:B------:R-:W-:-:S04]  /*0120*/  LOP3.LUT R3, R3, 0xffffffc0, RZ, 0xc0, !PT ;  /* 0xffffffc003037812 */ /* 0x000fc800078ec0ff */
[----:B------:R-:W-:Y:S02]  /*0130*/  IADD3 R17, R2, -R3, RZ ;  /* 0x8000000302117210 */ /* 0x000fe40007ffe0ff */
[----:B------:R-:W3:Y:S03]  /*0140*/  LDC.64 R2, c[0x0][0x210] ;  /* 0x00008400ff027b82 */ /* 0x000ee60000000a00 */
[----:B--2---:R-:W-:-:S05]  /*0150*/  IMAD.WIDE R12, R17, 0x4, R12 ;  /* 0x00000004110c7825 */ /* 0x004fca00078e020c */
[----:B------:R2:W2:Y:S01]  /*0160*/  LDG.E.EL R16, desc[UR4][R12.64] ;  /* 0x000000040c107981 */ /* 0x0004a2000c2e1900 */
[----:B----4-:R-:W-:-:S04]  /*0170*/  IMAD.WIDE R8, R17, 0x4, R8 ;  /* 0x0000000411087825 */ /* 0x010fc800078e0208 */
[C---:B-----5:R-:W-:Y:S02]  /*0180*/  IMAD.WIDE R10, R17.reuse, 0x4, R10 ;  /* 0x00000004110a7825 */ /* 0x060fe400078e020a */
[----:B------:R4:W5:Y:S02]  /*0190*/  LDG.E.EL R8, desc[UR4][R8.64] ;  /* 0x0000000408087981 */ /* 0x000964000c2e1900 */
[C---:B-1----:R-:W-:Y:S02]  /*01a0*/  IMAD.WIDE R4, R17.reuse, 0x4, R4 ;  /* 0x0000000411047825 */ /* 0x042fe400078e0204 */
[----:B------:R-:W5:Y:S02]  /*01b0*/  LDG.E.EL R10, desc[UR4][R10.64] ;  /* 0x000000040a0a7981 */ /* 0x000f64000c2e1900 */
[----:B---3--:R-:W-:Y:S02]  /*01c0*/  IMAD.WIDE R2, R0, 0x4, R2 ;  /* 0x0000000400027825 */ /* 0x008fe400078e0202 */
[----:B------:R-:W3:Y:S04]  /*01d0*/  LDG.E.EL R5, desc[UR4][R4.64] ;  /* 0x0000000404057981 */ /* 0x000ee8000c2e1900 */
[----:B------:R-:W5:Y:S01]  /*01e0*/  LDG.E.64 R6, desc[UR4][R2.64] ;  /* 0x0000000402067981 */ /* 0x000f62000c1e1b00 */
[----:B0-2---:R-:W-:-:S06]  /*01f0*/  IMAD.WIDE R12, R17, 0x4, R14 ;  /* 0x00000004110c7825 */ /* 0x005fcc00078e020e */
[----:B------:R0:W3:Y:S01]  /*0200*/  LDG.E.EL R12, desc[UR4][R12.64] ;  /* 0x000000040c0c7981 */ /* 0x0000e2000c2e1900 */
[----:B----4-:R-:W-:Y:S01]  /*0210*/  HFMA2.MMA R9, -RZ, RZ, 1.625, 0 ;  /* 0x3e800000ff097435 */ /* 0x010fe200000001ff */
[----:B0-----:R-:W-:Y:S01]  /*0220*/  MOV R13, 0x3ab5ebe6 ;  /* 0x3ab5ebe6000d7802 */ /* 0x001fe20000000f00 */
[----:B------:R-:W-:-:S04]  /*0230*/  FADD R16, R16, 9.9999997473787516356e-05 ;  /* 0x38d1b71710107421 */ /* 0x000fc80000000000 */
[----:B------:R-:W0:Y:S02]  /*0240*/  MUFU.SQRT R14, R16 ;  /* 0x00000010000e7308 */ /* 0x000e240000002000 */
[C---:B0-----:R-:W-:Y:S02]  /*0250*/  FSETP.GT.AND P0, PT, R14.reuse, 8.50705917302346158658e+37, PT ;  /* 0x7e8000000e00780b */ /* 0x041fe40003f04000 */
[----:B------:R-:W-:-:S11]  /*0260*/  FSETP.GEU.AND P1, PT, R14, 1.175494350822287508e-38, PT ;  /* 0x008000000e00780b */ /* 0x000fd60003f2e000 */
[----:B------:R-:W-:-:S04]  /*0270*/  @P0 FMUL R14, R14, 0.25 ;  /* 0x3e8000000e0e0820 */ /* 0x000fc80000400000 */
[----:B------:R-:W-:-:S06]  /*0280*/  @!P1 FMUL R14, R14, 16777216 ;  /* 0x4b8000000e0e9820 */ /* 0x000fcc0000400000 */
[----:B------:R-:W0:Y:S01]  /*0290*/  MUFU.RCP R14, R14 ;  /* 0x0000000e000e7308 */ /* 0x000e220000001000 */
[----:B------:R-:W-:Y:S01]  /*02a0*/  FSEL R9, R9, 1, P0 ;  /* 0x3f80000009097808 */ /* 0x000fe20000000000 */
[--C-:B-----5:R-:W-:Y:S01]  /*02b0*/  FADD R6, R6, R8.reuse ;  /* 0x0000000806067221 */ /* 0x120fe20000000000 */
[----:B------:R-:W-:-:S03]  /*02c0*/  FADD R7, R7, R8 ;  /* 0x0000000807077221 */ /* 0x000fc60000000000 */
[----:B------:R-:W-:Y:S01]  /*02d0*/  @!P1 FMUL R9, R9, 16777216 ;  /* 0x4b80000009099820 */ /* 0x000fe20000400000 */
[C---:B------:R-:W-:Y:S01]  /*02e0*/  FADD R4, -R10.reuse, R6 ;  /* 0x000000060a047221 */ /* 0x040fe20000000100 */
[----:B------:R-:W-:Y:S02]  /*02f0*/  FADD R10, -R10, R7 ;  /* 0x000000070a0a7221 */ /* 0x000fe40000000100 */
[----:B0-----:R-:W-:-:S04]  /*0300*/  FMUL R9, R14, R9 ;  /* 0x000000090e097220 */ /* 0x001fc80000400000 */
[-C--:B------:R-:W-:Y:S01]  /*0310*/  FMUL R4, R4, R9.reuse ;  /* 0x0000000904047220 */ /* 0x080fe20000400000 */
[----:B------:R-:W-:-:S03]  /*0320*/  FMUL R10, R10, R9 ;  /* 0x000000090a0a7220 */ /* 0x000fc60000400000 */
[C-C-:B---3--:R-:W-:Y:S01]  /*0330*/  FFMA R4, R12.reuse, R4, R5.reuse ;  /* 0x000000040c047223 */ /* 0x148fe20000000005 */
[----:B------:R-:W-:-:S03]  /*0340*/  FFMA R5, R12, R10, R5 ;  /* 0x0000000a0c057223 */ /* 0x000fc60000000005 */
[----:B------:R-:W-:Y:S01]  /*0350*/  FMUL R8, R4, 1.4426950216293334961 ;  /* 0x3fb8aa3b04087820 */ /* 0x000fe20000400000 */
[----:B------:R-:W-:-:S05]  /*0360*/  FMUL R10, R5, 1.4426950216293334961 ;  /* 0x3fb8aa3b050a7820 */ /* 0x000fca0000400000 */
[----:B------:R-:W0:Y:S01]  /*0370*/  FRND R8, R8 ;  /* 0x0000000800087307 */ /* 0x000e220000201000 */
[----:B------:R-:W-:Y:S01]  /*0380*/  FADD.FTZ R9, |R4|, -RZ ;  /* 0x800000ff04097221 */ /* 0x000fe20000010200 */
[----:B------:R-:W-:-:S06]  /*0390*/  FADD.FTZ R11, |R5|, -RZ ;  /* 0x800000ff050b7221 */ /* 0x000fcc0000010200 */
[----:B------:R-:W1:Y:S01]  /*03a0*/  FRND R10, R10 ;  /* 0x0000000a000a7307 */ /* 0x000e620000201000 */
[----:B------:R-:W-:Y:S02]  /*03b0*/  FSETP.GEU.AND P0, PT, R9, 0.40999999642372131348, PT ;  /* 0x3ed1eb850900780b */ /* 0x000fe40003f0e000 */
[----:B------:R-:W-:Y:S02]  /*03c0*/  FSETP.GEU.AND P1, PT, R11, 0.40999999642372131348, PT ;  /* 0x3ed1eb850b00780b */ /* 0x000fe40003f2e000 */
[----:B0-----:R-:W-:-:S04]  /*03d0*/  FSEL R9, R8, RZ, P0 ;  /* 0x000000ff08097208 */ /* 0x001fc80000000000 */
[C---:B------:R-:W-:Y:S01]  /*03e0*/  FSETP.NEU.AND P4, PT, R9.reuse, 128, PT ;  /* 0x430000000900780b */ /* 0x040fe20003f8d000 */
[C---:B------:R-:W-:Y:S01]  /*03f0*/  FFMA.FTZ R12, -R9.reuse, 0.693145751953125, R4 ;  /* 0x3f317200090c7823 */ /* 0x040fe20000010104 */
[----:B-1----:R-:W-:Y:S02]  /*0400*/  FSEL R14, R10, RZ, P1 ;  /* 0x000000ff0a0e7208 */ /* 0x002fe40000800000 */
[C---:B------:R-:W-:Y:S01]  /*0410*/  FSEL R10, R9.reuse, 127, P4 ;  /* 0x42fe0000090a7808 */ /* 0x040fe20002000000 */
[----:B------:R-:W-:Y:S02]  /*0420*/  FFMA.FTZ R9, -R9, 1.428606765330187045e-06, R12 ;  /* 0x35bfbe8e09097823 */ /* 0x000fe4000001010c */
[C---:B------:R-:W-:Y:S01]  /*0430*/  FFMA.FTZ R11, -R14.reuse, 0.693145751953125, R5 ;  /* 0x3f3172000e0b7823 */ /* 0x040fe20000010105 */
[C---:B------:R-:W-:Y:S01]  /*0440*/  FSETP.NEU.AND P2, PT, R14.reuse, 128, PT ;  /* 0x430000000e00780b */ /* 0x040fe20003f4d000 */
[C---:B------:R-:W-:Y:S02]  /*0450*/  FFMA.FTZ R8, R9.reuse, R13, 0.0083824126049876213074 ;  /* 0x3c09566309087423 */ /* 0x040fe4000001000d */
[C---:B------:R-:W-:Y:S01]  /*0460*/  FFMA.FTZ R16, -R14.reuse, 1.428606765330187045e-06, R11 ;  /* 0x35bfbe8e0e107823 */ /* 0x040fe2000001010b */
[----:B------:R-:W-:Y:S01]  /*0470*/  FSEL R11, R14, 127, P2 ;  /* 0x42fe00000e0b7808 */ /* 0x000fe20001000000 */
[----:B------:R-:W-:-:S02]  /*0480*/  FFMA.FTZ R8, R9, R8, 0.041667830199003219604 ;  /* 0x3d2aabe309087423 */ /* 0x000fc40000010008 */
[C---:B------:R-:W-:Y:S01]  /*0490*/  FFMA.FTZ R13, R16.reuse, R13, 0.0083824126049876213074 ;  /* 0x3c095663100d7423 */ /* 0x040fe2000001000d */
[----:B------:R-:W0:Y:S01]  /*04a0*/  MUFU.EX2 R12, R10 ;  /* 0x0000000a000c7308 */ /* 0x000e220000000800 */
[----:B------:R-:W-:Y:S02]  /*04b0*/  FFMA.FTZ R8, R9, R8, 0.16666397452354431152 ;  /* 0x3e2aa9f609087423 */ /* 0x000fe40000010008 */
[----:B------:R-:W-:-:S05]  /*04c0*/  FFMA.FTZ R15, R16, R13, 0.041667830199003219604 ;  /* 0x3d2aabe3100f7423 */ /* 0x000fca000001000d */
[----:B------:R-:W1:Y:S01]  /*04d0*/  MUFU.EX2 R13, R11 ;  /* 0x0000000b000d7308 */ /* 0x000e620000000800 */
[----:B------:R-:W-:Y:S01]  /*04e0*/  FFMA.FTZ R15, R16, R15, 0.16666397452354431152 ;  /* 0x3e2aa9f6100f7423 */ /* 0x000fe2000001000f */
[----:B------:R-:W-:-:S03]  /*04f0*/  FFMA.FTZ R8, R9, R8, 0.49999994039535522461 ;  /* 0x3efffffe09087423 */ /* 0x000fc60000010008 */
[----:B------:R-:W-:Y:S01]  /*0500*/  FFMA.FTZ R15, R16, R15, 0.49999994039535522461 ;  /* 0x3efffffe100f7423 */ /* 0x000fe2000001000f */
[----:B------:R-:W-:-:S03]  /*0510*/  FMUL R8, R9, R8 ;  /* 0x0000000809087220 */ /* 0x000fc60000400000 */
[C---:B------:R-:W-:Y:S01]  /*0520*/  FMUL R17, R16.reuse, R15 ;  /* 0x0000000f10117220 */ /* 0x040fe20000400000 */
[----:B------:R-:W-:Y:S02]  /*0530*/  FFMA.FTZ R15, R9, R8, R9 ;  /* 0x00000008090f7223 */ /* 0x000fe40000010009 */
[----:B------:R-:W2:Y:S01]  /*0540*/  LDC.64 R8, c[0x0][0x218] ;  /* 0x00008600ff087b82 */ /* 0x000ea20000000a00 */
[----:B------:R-:W-:Y:S01]  /*0550*/  FFMA.FTZ R16, R16, R17, R16 ;  /* 0x0000001110107223 */ /* 0x000fe20000010010 */
[----:B0-----:R-:W-:Y:S01]  /*0560*/  FADD R17, R12, -1 ;  /* 0xbf8000000c117421 */ /* 0x001fe20000000000 */
[C---:B-1----:R-:W-:Y:S01]  /*0570*/  FADD R14, R13.reuse, -1 ;  /* 0xbf8000000d0e7421 */ /* 0x042fe20000000000 */
[----:B------:R-:W-:Y:S02]  /*0580*/  FSETP.NEU.AND P1, PT, R4, RZ, PT ;  /* 0x000000ff0400720b */ /* 0x000fe40003f2d000 */
[----:B------:R-:W-:Y:S01]  /*0590*/  FFMA.FTZ R12, R12, R15, R17 ;  /* 0x0000000f0c0c7223 */ /* 0x000fe20000010011 */
[----:B------:R-:W-:Y:S01]  /*05a0*/  FFMA.FTZ R13, R13, R16, R14 ;  /* 0x000000100d0d7223 */ /* 0x000fe2000001000e */
[----:B------:R-:W-:-:S02]  /*05b0*/  FSETP.NEU.AND P0, PT, R5, RZ, PT ;  /* 0x000000ff0500720b */ /* 0x000fc40003f0d000 */
[----:B------:R-:W-:Y:S01]  /*05c0*/  FSETP.GT.AND P3, PT, R11, 128, PT ;  /* 0x430000000b00780b */ /* 0x000fe20003f64000 */
[----:B------:R-:W-:Y:S01]  /*05d0*/  @!P2 FADD R13, R13, R13 ;  /* 0x0000000d0d0da221 */ /* 0x000fe20000000000 */
[----:B------:R-:W-:Y:S01]  /*05e0*/  @!P4 FADD R12, R12, R12 ;  /* 0x0000000c0c0cc221 */ /* 0x000fe20000000000 */
[C---:B------:R-:W-:Y:S02]  /*05f0*/  FSETP.GT.AND P4, PT, R10.reuse, 128, PT ;  /* 0x430000000a00780b */ /* 0x040fe40003f84000 */
[----:B------:R-:W-:Y:S02]  /*0600*/  FSETP.GEU.AND P2, PT, R11, -25, PT ;  /* 0xc1c800000b00780b */ /* 0x000fe40003f4e000 */
[----:B------:R-:W-:Y:S02]  /*0610*/  FSEL R13, R13, +INF , !P3 ;  /* 0x7f8000000d0d7808 */ /* 0x000fe40005800000 */
[----:B------:R-:W-:Y:S02]  /*0620*/  FSETP.GEU.AND P3, PT, R10, -25, PT ;  /* 0xc1c800000a00780b */ /* 0x000fe40003f6e000 */
[----:B------:R-:W-:Y:S01]  /*0630*/  FSEL R12, R12, +INF , !P4 ;  /* 0x7f8000000c0c7808 */ /* 0x000fe20006000000 */
[----:B------:R-:W-:Y:S01]  /*0640*/  FADD R11, R4, R4 ;  /* 0x00000004040b7221 */ /* 0x000fe20000000000 */
[----:B------:R-:W-:Y:S01]  /*0650*/  FSEL R10, R13, -1, P2 ;  /* 0xbf8000000d0a7808 */ /* 0x000fe20001000000 */
[----:B------:R-:W-:Y:S01]  /*0660*/  @!P0 FADD R10, R5, R5 ;  /* 0x00000005050a8221 */ /* 0x000fe20000000000 */
[----:B------:R-:W-:-:S02]  /*0670*/  @P1 FSEL R11, R12, -1, P3 ;  /* 0xbf8000000c0b1808 */ /* 0x000fc40001800000 */
[----:B------:R-:W-:Y:S02]  /*0680*/  FSETP.GT.AND P1, PT, R4, RZ, PT ;  /* 0x000000ff0400720b */ /* 0x000fe40003f24000 */
[C---:B------:R-:W-:Y:S01]  /*0690*/  FSETP.GT.AND P0, PT, R5.reuse, RZ, PT ;  /* 0x000000ff0500720b */ /* 0x040fe20003f04000 */
[----:B--2---:R-:W-:Y:S01]  /*06a0*/  IMAD.WIDE R8, R0, 0x4, R8 ;  /* 0x0000000400087825 */ /* 0x004fe200078e0208 */
[----:B------:R-:W-:Y:S02]  /*06b0*/  FSEL R4, R4, R11, P1 ;  /* 0x0000000b04047208 */ /* 0x000fe40000800000 */
[----:B------:R-:W-:Y:S01]  /*06c0*/  FSEL R5, R5, R10, P0 ;  /* 0x0000000a05057208 */ /* 0x000fe20000000000 */
[----:B------:R-:W-:Y:S04]  /*06d0*/  STG.E.64 desc[UR4][R2.64], R6 ;  /* 0x0000000602007986 */ /* 0x000fe8000c101b04 */
[----:B------:R-:W-:Y:S01]  /*06e0*/  STG.E.64 desc[UR4][R8.64], R4 ;  /* 0x0000000408007986 */ /* 0x000fe2000c101b04 */
[----:B------:R-:W-:Y:S05]  /*06f0*/  EXIT ;  /* 0x000000000000794d */ /* 0x000fea0003800000 */
.L_x_0:
[----:B------:R-:W-:-:S00]  /*0700*/  BRA `(.L_x_0) ;  /* 0xfffffffc00fc7947 */ /* 0x000fc0000383ffff */
[----:B------:R-:W-:-:S00]  /*0710*/  NOP ;  /* 0x0000000000007918 */ /* 0x000fc00000000000 */
        /* <DEDUP_REMOVED lines=14> */
.L_x_1:


//--------------------- .nv.global.init           --------------------------
	.section	.nv.global.init,"aw",@progbits
.nv.global.init:
	.type		_$_str,@object
	.size		_$_str,(_$_str_$_2 - _$_str)
_$_str:
        /*0000*/ 	.byte	0x5f, 0x5f, 0x43, 0x55, 0x44, 0x41, 0x5f, 0x46, 0x54, 0x5a, 0x00
	.type		_$_str_$_2,@object
	.size		_$_str_$_2,(.L_1 - _$_str_$_2)
_$_str_$_2:
        /*000b*/ 	.byte	0x5f, 0x5f, 0x43, 0x55, 0x44, 0x41, 0x5f, 0x50, 0x52, 0x45, 0x43, 0x5f, 0x53, 0x51, 0x52, 0x54
        /*001b*/ 	.byte	0x00
.L_1:


//--------------------- .nv.constant0.triton_poi_fused__native_batch_norm_legit_no_training_convolution_elu_0 --------------------------
	.section	.nv.constant0.triton_poi_fused__native_batch_norm_legit_no_training_convolution_elu_0,"a",@progbits
	.sectionflags	@""
	.align	4
.nv.constant0.triton_poi_fused__native_batch_norm_legit_no_training_convolution_elu_0:
	.zero		588
